//
// Generated by NVIDIA NVVM Compiler
//
// Compiler Build ID: CL-36424714
// Cuda compilation tools, release 13.0, V13.0.88
// Based on NVVM 20.0.0
//

.version 9.0
.target sm_100
.address_size 64

	// .globl	_Z6kernelP12DynamicArray
.extern .func  (.param .b64 func_retval0) malloc
(
	.param .b64 malloc_param_0
)
;
.extern .func free
(
	.param .b64 free_param_0
)
;

.visible .entry _Z6kernelP12DynamicArray(
	.param .u64 .ptr .align 1 _Z6kernelP12DynamicArray_param_0
)
{
	.reg .pred 	%p<16>;
	.reg .b16 	%rs<4>;
	.reg .b32 	%r<28>;
	.reg .b64 	%rd<63>;

	ld.param.u64 	%rd32, [_Z6kernelP12DynamicArray_param_0];
	cvta.to.global.u64 	%rd1, %rd32;
	ld.global.v2.u32 	{%r25, %r13}, [%rd1];
	setp.eq.s32 	%p1, %r25, %r13;
	@%p1 bra 	$L__BB0_2;
	ld.global.u64 	%rd56, [%rd1+8];
	bra.uni 	$L__BB0_9;
$L__BB0_2:
	setp.eq.s32 	%p2, %r25, 0;
	shl.b32 	%r14, %r25, 1;
	selp.b32 	%r2, 1, %r14, %p2;
	mul.wide.s32 	%rd33, %r2, 4;
	{ // callseq 0, 0
	.param .b64 param0;
	st.param.b64 	[param0], %rd33;
	.param .b64 retval0;
	call.uni (retval0), 
	malloc, 
	(
	param0
	);
	ld.param.b64 	%rd56, [retval0];
	} // callseq 0
	ld.global.u64 	%rd55, [%rd1+8];
	setp.eq.s64 	%p3, %rd55, 0;
	@%p3 bra 	$L__BB0_8;
	ld.global.s32 	%rd5, [%rd1];
	setp.eq.s64 	%p4, %rd5, 0;
	@%p4 bra 	$L__BB0_7;
	shl.b64 	%rd6, %rd5, 2;
	mov.b64 	%rd54, 0;
$L__BB0_5:
	add.s64 	%rd36, %rd55, %rd54;
	ld.u8 	%rs1, [%rd36];
	add.s64 	%rd37, %rd56, %rd54;
	st.u8 	[%rd37], %rs1;
	add.s64 	%rd54, %rd54, 1;
	setp.lt.u64 	%p5, %rd54, %rd6;
	@%p5 bra 	$L__BB0_5;
	ld.global.u64 	%rd55, [%rd1+8];
$L__BB0_7:
	{ // callseq 1, 0
	.param .b64 param0;
	st.param.b64 	[param0], %rd55;
	call.uni 
	free, 
	(
	param0
	);
	} // callseq 1
$L__BB0_8:
	st.global.u64 	[%rd1+8], %rd56;
	st.global.u32 	[%rd1+4], %r2;
	ld.global.u32 	%r25, [%rd1];
$L__BB0_9:
	add.s32 	%r15, %r25, 1;
	st.global.u32 	[%rd1], %r15;
	mul.wide.s32 	%rd38, %r25, 4;
	add.s64 	%rd39, %rd56, %rd38;
	mov.b32 	%r16, 1;
	st.u32 	[%rd39], %r16;
	ld.global.v2.u32 	{%r26, %r17}, [%rd1];
	setp.eq.s32 	%p6, %r26, %r17;
	@%p6 bra 	$L__BB0_11;
	ld.global.u64 	%rd59, [%rd1+8];
	bra.uni 	$L__BB0_18;
$L__BB0_11:
	setp.eq.s32 	%p7, %r26, 0;
	shl.b32 	%r18, %r26, 1;
	selp.b32 	%r6, 1, %r18, %p7;
	mul.wide.s32 	%rd40, %r6, 4;
	{ // callseq 2, 0
	.param .b64 param0;
	st.param.b64 	[param0], %rd40;
	.param .b64 retval0;
	call.uni (retval0), 
	malloc, 
	(
	param0
	);
	ld.param.b64 	%rd59, [retval0];
	} // callseq 2
	ld.global.u64 	%rd58, [%rd1+8];
	setp.eq.s64 	%p8, %rd58, 0;
	@%p8 bra 	$L__BB0_17;
	ld.global.s32 	%rd15, [%rd1];
	setp.eq.s64 	%p9, %rd15, 0;
	@%p9 bra 	$L__BB0_16;
	shl.b64 	%rd16, %rd15, 2;
	mov.b64 	%rd57, 0;
$L__BB0_14:
	add.s64 	%rd43, %rd58, %rd57;
	ld.u8 	%rs2, [%rd43];
	add.s64 	%rd44, %rd59, %rd57;
	st.u8 	[%rd44], %rs2;
	add.s64 	%rd57, %rd57, 1;
	setp.lt.u64 	%p10, %rd57, %rd16;
	@%p10 bra 	$L__BB0_14;
	ld.global.u64 	%rd58, [%rd1+8];
$L__BB0_16:
	{ // callseq 3, 0
	.param .b64 param0;
	st.param.b64 	[param0], %rd58;
	call.uni 
	free, 
	(
	param0
	);
	} // callseq 3
$L__BB0_17:
	st.global.u64 	[%rd1+8], %rd59;
	st.global.u32 	[%rd1+4], %r6;
	ld.global.u32 	%r26, [%rd1];
$L__BB0_18:
	add.s32 	%r19, %r26, 1;
	st.global.u32 	[%rd1], %r19;
	mul.wide.s32 	%rd45, %r26, 4;
	add.s64 	%rd46, %rd59, %rd45;
	mov.b32 	%r20, 2;
	st.u32 	[%rd46], %r20;
	ld.global.v2.u32 	{%r27, %r21}, [%rd1];
	setp.eq.s32 	%p11, %r27, %r21;
	@%p11 bra 	$L__BB0_20;
	ld.global.u64 	%rd62, [%rd1+8];
	bra.uni 	$L__BB0_27;
$L__BB0_20:
	setp.eq.s32 	%p12, %r27, 0;
	shl.b32 	%r22, %r27, 1;
	selp.b32 	%r10, 1, %r22, %p12;
	mul.wide.s32 	%rd47, %r10, 4;
	{ // callseq 4, 0
	.param .b64 param0;
	st.param.b64 	[param0], %rd47;
	.param .b64 retval0;
	call.uni (retval0), 
	malloc, 
	(
	param0
	);
	ld.param.b64 	%rd62, [retval0];
	} // callseq 4
	ld.global.u64 	%rd61, [%rd1+8];
	setp.eq.s64 	%p13, %rd61, 0;
	@%p13 bra 	$L__BB0_26;
	ld.global.s32 	%rd25, [%rd1];
	setp.eq.s64 	%p14, %rd25, 0;
	@%p14 bra 	$L__BB0_25;
	shl.b64 	%rd26, %rd25, 2;
	mov.b64 	%rd60, 0;
$L__BB0_23:
	add.s64 	%rd50, %rd61, %rd60;
	ld.u8 	%rs3, [%rd50];
	add.s64 	%rd51, %rd62, %rd60;
	st.u8 	[%rd51], %rs3;
	add.s64 	%rd60, %rd60, 1;
	setp.lt.u64 	%p15, %rd60, %rd26;
	@%p15 bra 	$L__BB0_23;
	ld.global.u64 	%rd61, [%rd1+8];
$L__BB0_25:
	{ // callseq 5, 0
	.param .b64 param0;
	st.param.b64 	[param0], %rd61;
	call.uni 
	free, 
	(
	param0
	);
	} // callseq 5
$L__BB0_26:
	st.global.u64 	[%rd1+8], %rd62;
	st.global.u32 	[%rd1+4], %r10;
	ld.global.u32 	%r27, [%rd1];
$L__BB0_27:
	add.s32 	%r23, %r27, 1;
	st.global.u32 	[%rd1], %r23;
	mul.wide.s32 	%rd52, %r27, 4;
	add.s64 	%rd53, %rd62, %rd52;
	mov.b32 	%r24, 3;
	st.u32 	[%rd53], %r24;
	ret;

}


// ===== COMPILED SASS (sm_100) =====

	.target	sm_100

	.elftype	@"ET_EXEC"


//--------------------- .note.nv.tkinfo           --------------------------
	.section	.note.nv.tkinfo,"",@"SHT_NOTE"
	.sectionflags	@"SHF_NOTE_NV_TKINFO"
	.tkinfo
        /*0018*/ 	.word	0x00000002
        /*0030*/ 	.string	""
        /*0030*/ 	.string	"ptxas"
        /*0030*/ 	.string	"Cuda compilation tools, release 13.0, V13.0.88"
        /*0030*/ 	.string	"Build cuda_13.0.r13.0/compiler.36424714_0"
        /*0030*/ 	.string	"-arch sm_100 -m 64 "



//--------------------- .note.nv.cuinfo           --------------------------
	.section	.note.nv.cuinfo,"",@"SHT_NOTE"
	.sectionflags	@"SHF_NOTE_NV_CUINFO"
        /*0018*/ 	.short	0x0002
        /*001a*/ 	.short	0x0064
        /*001c*/ 	.short	0x0082
	.zero		2


//--------------------- .nv.info                  --------------------------
	.section	.nv.info,"",@"SHT_CUDA_INFO"
	.align	4


	//----- nvinfo : EIATTR_REGCOUNT
	.align		4
        /*0000*/ 	.byte	0x04, 0x2f
        /*0002*/ 	.short	(.L_1 - .L_0)
	.align		4
.L_0:
        /*0004*/ 	.word	index@(_Z6kernelP12DynamicArray)
        /*0008*/ 	.word	0x0000001a


	//----- nvinfo : EIATTR_FRAME_SIZE
	.align		4
.L_1:
        /*000c*/ 	.byte	0x04, 0x11
        /*000e*/ 	.short	(.L_3 - .L_2)
	.align		4
.L_2:
        /*0010*/ 	.word	index@(_Z6kernelP12DynamicArray)
        /*0014*/ 	.word	0x00000000


	//----- nvinfo : EIATTR_MIN_STACK_SIZE
	.align		4
.L_3:
        /*0018*/ 	.byte	0x04, 0x12
        /*001a*/ 	.short	(.L_5 - .L_4)
	.align		4
.L_4:
        /*001c*/ 	.word	index@(_Z6kernelP12DynamicArray)
        /*0020*/ 	.word	0x00000000
.L_5:


//--------------------- .nv.compat                --------------------------
	.section	.nv.compat,"",@"SHT_CUDA_COMPAT_INFO"
	.align	4
        /*0000*/ 	.byte	0x02, 0x09, 0x00, 0x00, 0x02, 0x02, 0x01, 0x00, 0x02, 0x05, 0x05, 0x00, 0x03, 0x07, 0x01, 0x01
        /*0010*/ 	.byte	0x02, 0x03, 0x00, 0x00, 0x02, 0x06, 0x01, 0x00, 0x04, 0x0b, 0x08, 0x00, 0x09, 0x00, 0x00, 0x00
        /*0020*/ 	.byte	0x00, 0x00, 0x00, 0x00


//--------------------- .nv.info._Z6kernelP12DynamicArray --------------------------
	.section	.nv.info._Z6kernelP12DynamicArray,"",@"SHT_CUDA_INFO"
	.sectionflags	@""
	.align	4


	//----- nvinfo : EIATTR_CUDA_API_VERSION
	.align		4
        /*0000*/ 	.byte	0x04, 0x37
        /*0002*/ 	.short	(.L_7 - .L_6)
.L_6:
        /*0004*/ 	.word	0x00000082


	//----- nvinfo : EIATTR_KPARAM_INFO
	.align		4
.L_7:
        /*0008*/ 	.byte	0x04, 0x17
        /*000a*/ 	.short	(.L_9 - .L_8)
.L_8:
        /*000c*/ 	.word	0x00000000
        /*0010*/ 	.short	0x0000
        /*0012*/ 	.short	0x0000
        /*0014*/ 	.byte	0x00, 0xf5, 0x21, 0x00


	//----- nvinfo : EIATTR_SPARSE_MMA_MASK
	.align		4
.L_9:
        /*0018*/ 	.byte	0x03, 0x50
        /*001a*/ 	.short	0x0000


	//----- nvinfo : EIATTR_MAXREG_COUNT
	.align		4
        /*001c*/ 	.byte	0x03, 0x1b
        /*001e*/ 	.short	0x00ff


	//----- nvinfo : EIATTR_EXTERNS
	.align		4
        /*0020*/ 	.byte	0x04, 0x0f
        /*0022*/ 	.short	(.L_11 - .L_10)


	//   ....[0]....
	.align		4
.L_10:
        /*0024*/ 	.word	index@(malloc)


	//   ....[1]....
	.align		4
        /*0028*/ 	.word	index@(free)


	//----- nvinfo : EIATTR_MERCURY_ISA_VERSION
	.align		4
.L_11:
        /*002c*/ 	.byte	0x03, 0x5f
        /*002e*/ 	.short	0x0101


	//----- nvinfo : EIATTR_VRC_CTA_INIT_COUNT
	.align		4
        /*0030*/ 	.byte	0x02, 0x4a
	.zero		1
	.zero		1


	//----- nvinfo : EIATTR_SYSCALL_OFFSETS
	.align		4
        /*0034*/ 	.byte	0x04, 0x46
        /*0036*/ 	.short	(.L_13 - .L_12)


	//   ....[0]....
.L_12:
        /*0038*/ 	.word	0x000000f0


	//   ....[1]....
        /*003c*/ 	.word	0x00000330


	//   ....[2]....
        /*0040*/ 	.word	0x00000480


	//   ....[3]....
        /*0044*/ 	.word	0x000006c0


	//   ....[4]....
        /*0048*/ 	.word	0x00000810


	//   ....[5]....
        /*004c*/ 	.word	0x00000a50


	//----- nvinfo : EIATTR_EXIT_INSTR_OFFSETS
	.align		4
.L_13:
        /*0050*/ 	.byte	0x04, 0x1c
        /*0052*/ 	.short	(.L_15 - .L_14)


	//   ....[0]....
.L_14:
        /*0054*/ 	.word	0x00000ae0


	//----- nvinfo : EIATTR_CRS_STACK_SIZE
	.align		4
.L_15:
        /*0058*/ 	.byte	0x04, 0x1e
        /*005a*/ 	.short	(.L_17 - .L_16)
.L_16:
        /*005c*/ 	.word	0x00000000


	//----- nvinfo : EIATTR_CBANK_PARAM_SIZE
	.align		4
.L_17:
        /*0060*/ 	.byte	0x03, 0x19
        /*0062*/ 	.short	0x0008


	//----- nvinfo : EIATTR_PARAM_CBANK
	.align		4
        /*0064*/ 	.byte	0x04, 0x0a
        /*0066*/ 	.short	(.L_19 - .L_18)
	.align		4
.L_18:
        /*0068*/ 	.word	index@(.nv.constant0._Z6kernelP12DynamicArray)
        /*006c*/ 	.short	0x0380
        /*006e*/ 	.short	0x0008


	//----- nvinfo : EIATTR_SW_WAR
	.align		4
.L_19:
        /*0070*/ 	.byte	0x04, 0x36
        /*0072*/ 	.short	(.L_21 - .L_20)
.L_20:
        /*0074*/ 	.word	0x00000008
.L_21:


//--------------------- .nv.callgraph             --------------------------
	.section	.nv.callgraph,"",@"SHT_CUDA_CALLGRAPH"
	.align	4
	.sectionentsize	8
	.align		4
        /*0000*/ 	.word	0x00000000
	.align		4
        /*0004*/ 	.word	0xffffffff
	.align		4
        /*0008*/ 	.word	index@(_Z6kernelP12DynamicArray)
	.align		4
        /*000c*/ 	.word	index@(free)
	.align		4
        /*0010*/ 	.word	index@(_Z6kernelP12DynamicArray)
	.align		4
        /*0014*/ 	.word	index@(malloc)
	.align		4
        /*0018*/ 	.word	0x00000000
	.align		4
        /*001c*/ 	.word	0xfffffffe
	.align		4
        /*0020*/ 	.word	0x00000000
	.align		4
        /*0024*/ 	.word	0xfffffffd
	.align		4
        /*0028*/ 	.word	0x00000000
	.align		4
        /*002c*/ 	.word	0xfffffffc


//--------------------- .nv.constant4             --------------------------
	.section	.nv.constant4,"a",@progbits
	.align	8
	.align		8
.nv.constant4:
        /*0000*/ 	.dword	malloc
	.align		8
        /*0008*/ 	.dword	free


//--------------------- .text._Z6kernelP12DynamicArray --------------------------
	.section	.text._Z6kernelP12DynamicArray,"ax",@progbits
	.align	128
        .global         _Z6kernelP12DynamicArray
        .type           _Z6kernelP12DynamicArray,@function
        .size           _Z6kernelP12DynamicArray,(.L_x_22 - _Z6kernelP12DynamicArray)
        .other          _Z6kernelP12DynamicArray,@"STO_CUDA_ENTRY STV_DEFAULT"
_Z6kernelP12DynamicArray:
.text._Z6kernelP12DynamicArray:
[----:B------:R-:W0:Y:S08]  /*0000*/  LDC R1, c[0x0][0x37c] ;  /* 0x0000df00ff017b82 */ /* 0x000e300000000800 */
[----:B------:R-:W1:Y:S01]  /*0010*/  LDC.64 R16, c[0x0][0x380] ;  /* 0x0000e000ff107b82 */ /* 0x000e620000000a00 */
[----:B------:R-:W1:Y:S02]  /*0020*/  LDCU.64 UR36, c[0x0][0x358] ;  /* 0x00006b00ff2477ac */ /* 0x000e640008000a00 */
[----:B-1----:R-:W2:Y:S02]  /*0030*/  LDG.E.64 R4, desc[UR36][R16.64] ;  /* 0x0000002410047981 */ /* 0x002ea4000c1e1b00 */
[----:B--2---:R-:W-:-:S13]  /*0040*/  ISETP.NE.AND P0, PT, R4, R5, PT ;  /* 0x000000050400720c */ /* 0x004fda0003f05270 */
[----:B0-----:R-:W-:Y:S05]  /*0050*/  @!P0 BRA `(.L_x_0) ;  /* 0x0000000000088947 */ /* 0x001fea0003800000 */
[----:B------:R1:W5:Y:S01]  /*0060*/  LDG.E.64 R18, desc[UR36][R16.64+0x8] ;  /* 0x0000082410127981 */ /* 0x000362000c1e1b00 */
[----:B------:R-:W-:Y:S05]  /*0070*/  BRA `(.L_x_1) ;  /* 0x0000000000bc7947 */ /* 0x000fea0003800000 */
.L_x_0:
[----:B------:R-:W-:Y:S01]  /*0080*/  MOV R0, 0x0 ;  /* 0x0000000000007802 */ /* 0x000fe20000000f00 */
[C---:B------:R-:W-:Y:S01]  /*0090*/  IMAD.SHL.U32 R23, R4.reuse, 0x2, RZ ;  /* 0x0000000204177824 */ /* 0x040fe200078e00ff */
[----:B------:R-:W-:Y:S02]  /*00a0*/  ISETP.NE.AND P0, PT, R4, RZ, PT ;  /* 0x000000ff0400720c */ /* 0x000fe40003f05270 */
[----:B------:R0:W1:Y:S02]  /*00b0*/  LDC.64 R2, c[0x4][R0] ;  /* 0x0100000000027b82 */ /* 0x0000640000000a00 */
[----:B------:R-:W-:-:S05]  /*00c0*/  SEL R23, R23, 0x1, P0 ;  /* 0x0000000117177807 */ /* 0x000fca0000000000 */
[----:B------:R-:W-:-:S07]  /*00d0*/  IMAD.WIDE R4, R23, 0x4, RZ ;  /* 0x0000000417047825 */ /* 0x000fce00078e02ff */
[----:B------:R-:W-:-:S07]  /*00e0*/  LEPC R20, `(.L_x_2) ;  /* 0x000000001014794e */ /* 0x000fce0000000000 */
[----:B01----:R-:W-:Y:S05]  /*00f0*/  CALL.ABS.NOINC R2 ;  /* 0x0000000002007343 */ /* 0x003fea0003c00000 */
.L_x_2:
[----:B------:R-:W0:Y:S02]  /*0100*/  LDC.64 R2, c[0x0][0x380] ;  /* 0x0000e000ff027b82 */ /* 0x000e240000000a00 */
[----:B0-----:R-:W2:Y:S01]  /*0110*/  LDG.E.64 R8, desc[UR36][R2.64+0x8] ;  /* 0x0000082402087981 */ /* 0x001ea2000c1e1b00 */
[----:B------:R-:W-:Y:S02]  /*0120*/  IMAD.MOV.U32 R18, RZ, RZ, R4 ;  /* 0x000000ffff127224 */ /* 0x000fe400078e0004 */
[----:B------:R-:W-:Y:S01]  /*0130*/  IMAD.MOV.U32 R19, RZ, RZ, R5 ;  /* 0x000000ffff137224 */ /* 0x000fe200078e0005 */
[----:B--2---:R-:W-:-:S04]  /*0140*/  ISETP.NE.U32.AND P0, PT, R8, RZ, PT ;  /* 0x000000ff0800720c */ /* 0x004fc80003f05070 */
[----:B------:R-:W-:-:S13]  /*0150*/  ISETP.NE.AND.EX P0, PT, R9, RZ, PT, P0 ;  /* 0x000000ff0900720c */ /* 0x000fda0003f05300 */
[----:B------:R-:W-:Y:S05]  /*0160*/  @!P0 BRA `(.L_x_3) ;  /* 0x0000000000748947 */ /* 0x000fea0003800000 */
[----:B------:R-:W2:Y:S01]  /*0170*/  LDG.E R0, desc[UR36][R2.64] ;  /* 0x0000002402007981 */ /* 0x000ea2000c1e1900 */
[----:B------:R-:W-:Y:S02]  /*0180*/  IMAD.MOV.U32 R4, RZ, RZ, R8 ;  /* 0x000000ffff047224 */ /* 0x000fe400078e0008 */
[----:B------:R-:W-:Y:S01]  /*0190*/  IMAD.MOV.U32 R5, RZ, RZ, R9 ;  /* 0x000000ffff057224 */ /* 0x000fe200078e0009 */
[----:B--2---:R-:W-:Y:S02]  /*01a0*/  ISETP.NE.U32.AND P0, PT, R0, RZ, PT ;  /* 0x000000ff0000720c */ /* 0x004fe40003f05070 */
[----:B------:R-:W-:-:S04]  /*01b0*/  SHF.R.S32.HI R7, RZ, 0x1f, R0 ;  /* 0x0000001fff077819 */ /* 0x000fc80000011400 */
[----:B------:R-:W-:-:S13]  /*01c0*/  ISETP.NE.AND.EX P0, PT, R7, RZ, PT, P0 ;  /* 0x000000ff0700720c */ /* 0x000fda0003f05300 */
[----:B------:R-:W-:Y:S05]  /*01d0*/  @!P0 BRA `(.L_x_4) ;  /* 0x0000000000488947 */ /* 0x000fea0003800000 */
[----:B------:R-:W-:Y:S01]  /*01e0*/  BSSY.RECONVERGENT B0, `(.L_x_5) ;  /* 0x0000010000007945 */ /* 0x000fe20003800200 */
[C---:B------:R-:W-:Y:S01]  /*01f0*/  SHF.L.U64.HI R13, R0.reuse, 0x2, R7 ;  /* 0x00000002000d7819 */ /* 0x040fe20000010207 */
[----:B------:R-:W-:Y:S02]  /*0200*/  IMAD.SHL.U32 R10, R0, 0x4, RZ ;  /* 0x00000004000a7824 */ /* 0x000fe400078e00ff */
[----:B------:R-:W-:Y:S02]  /*0210*/  IMAD.MOV.U32 R11, RZ, RZ, RZ ;  /* 0x000000ffff0b7224 */ /* 0x000fe400078e00ff */
[----:B------:R-:W-:-:S07]  /*0220*/  IMAD.MOV.U32 R0, RZ, RZ, RZ ;  /* 0x000000ffff007224 */ /* 0x000fce00078e00ff */
.L_x_6:
[----:B------:R-:W-:-:S05]  /*0230*/  IADD3 R6, P0, PT, R11, R4, RZ ;  /* 0x000000040b067210 */ /* 0x000fca0007f1e0ff */
[----:B0-----:R-:W-:-:S06]  /*0240*/  IMAD.X R7, R0, 0x1, R5, P0 ;  /* 0x0000000100077824 */ /* 0x001fcc00000e0605 */
[----:B------:R-:W2:Y:S01]  /*0250*/  LD.E.U8 R7, desc[UR36][R6.64] ;  /* 0x0000002406077980 */ /* 0x000ea2000c101100 */
[----:B------:R-:W-:-:S05]  /*0260*/  IADD3 R8, P0, PT, R18, R11, RZ ;  /* 0x0000000b12087210 */ /* 0x000fca0007f1e0ff */
[----:B------:R-:W-:Y:S01]  /*0270*/  IMAD.X R9, R19, 0x1, R0, P0 ;  /* 0x0000000113097824 */ /* 0x000fe200000e0600 */
[----:B------:R-:W-:-:S05]  /*0280*/  IADD3 R11, P0, PT, R11, 0x1, RZ ;  /* 0x000000010b0b7810 */ /* 0x000fca0007f1e0ff */
[----:B------:R-:W-:Y:S01]  /*0290*/  IMAD.X R0, RZ, RZ, R0, P0 ;  /* 0x000000ffff007224 */ /* 0x000fe200000e0600 */
[----:B------:R-:W-:-:S04]  /*02a0*/  ISETP.GE.U32.AND P0, PT, R11, R10, PT ;  /* 0x0000000a0b00720c */ /* 0x000fc80003f06070 */
[----:B------:R-:W-:Y:S01]  /*02b0*/  ISETP.GE.U32.AND.EX P0, PT, R0, R13, PT, P0 ;  /* 0x0000000d0000720c */ /* 0x000fe20003f06100 */
[----:B--2---:R0:W-:-:S12]  /*02c0*/  ST.E.U8 desc[UR36][R8.64], R7 ;  /* 0x0000000708007985 */ /* 0x0041d8000c101124 */
[----:B------:R-:W-:Y:S05]  /*02d0*/  @!P0 BRA `(.L_x_6) ;  /* 0xfffffffc00d48947 */ /* 0x000fea000383ffff */
[----:B------:R-:W-:Y:S05]  /*02e0*/  BSYNC.RECONVERGENT B0 ;  /* 0x0000000000007941 */ /* 0x000fea0003800200 */
.L_x_5:
[----:B------:R1:W5:Y:S02]  /*02f0*/  LDG.E.64 R4, desc[UR36][R2.64+0x8] ;  /* 0x0000082402047981 */ /* 0x000364000c1e1b00 */
.L_x_4:
[----:B------:R-:W-:-:S04]  /*0300*/  MOV R0, 0x8 ;  /* 0x0000000800007802 */ /* 0x000fc80000000f00 */
[----:B-1----:R1:W2:Y:S03]  /*0310*/  LDC.64 R2, c[0x4][R0] ;  /* 0x0100000000027b82 */ /* 0x0022a60000000a00 */
[----:B------:R-:W-:-:S07]  /*0320*/  LEPC R20, `(.L_x_3) ;  /* 0x000000001014794e */ /* 0x000fce0000000000 */
[----:B012--5:R-:W-:Y:S05]  /*0330*/  CALL.ABS.NOINC R2 ;  /* 0x0000000002007343 */ /* 0x027fea0003c00000 */
.L_x_3:
[----:B------:R0:W5:Y:S04]  /*0340*/  LDG.E R4, desc[UR36][R16.64] ;  /* 0x0000002410047981 */ /* 0x000168000c1e1900 */
[----:B------:R0:W-:Y:S04]  /*0350*/  STG.E desc[UR36][R16.64+0x4], R23 ;  /* 0x0000041710007986 */ /* 0x0001e8000c101924 */
[----:B------:R0:W-:Y:S02]  /*0360*/  STG.E.64 desc[UR36][R16.64+0x8], R18 ;  /* 0x0000081210007986 */ /* 0x0001e4000c101b24 */
.L_x_1:
[C---:B-----5:R-:W-:Y:S02]  /*0370*/  VIADD R3, R4.reuse, 0x1 ;  /* 0x0000000104037836 */ /* 0x060fe40000000000 */
[----:B0-----:R-:W-:-:S03]  /*0380*/  IMAD.WIDE R18, R4, 0x4, R18 ;  /* 0x0000000404127825 */ /* 0x001fc600078e0212 */
[----:B------:R0:W-:Y:S01]  /*0390*/  STG.E desc[UR36][R16.64], R3 ;  /* 0x0000000310007986 */ /* 0x0001e2000c101924 */
[----:B------:R-:W-:-:S05]  /*03a0*/  IMAD.MOV.U32 R7, RZ, RZ, 0x1 ;  /* 0x00000001ff077424 */ /* 0x000fca00078e00ff */
[----:B------:R0:W-:Y:S04]  /*03b0*/  ST.E desc[UR36][R18.64], R7 ;  /* 0x0000000712007985 */ /* 0x0001e8000c101924 */
[----:B------:R-:W2:Y:S02]  /*03c0*/  LDG.E.64 R4, desc[UR36][R16.64] ;  /* 0x0000002410047981 */ /* 0x000ea4000c1e1b00 */
[----:B--2---:R-:W-:-:S13]  /*03d0*/  ISETP.NE.AND P0, PT, R4, R5, PT ;  /* 0x000000050400720c */ /* 0x004fda0003f05270 */
[----:B0-----:R-:W-:Y:S05]  /*03e0*/  @!P0 BRA `(.L_x_7) ;  /* 0x0000000000088947 */ /* 0x001fea0003800000 */
[----:B------:R0:W5:Y:S01]  /*03f0*/  LDG.E.64 R18, desc[UR36][R16.64+0x8] ;  /* 0x0000082410127981 */ /* 0x000162000c1e1b00 */
[----:B------:R-:W-:Y:S05]  /*0400*/  BRA `(.L_x_8) ;  /* 0x0000000000bc7947 */ /* 0x000fea0003800000 */
.L_x_7:
[----:B------:R-:W-:Y:S01]  /*0410*/  MOV R0, 0x0 ;  /* 0x0000000000007802 */ /* 0x000fe20000000f00 */
[C---:B------:R-:W-:Y:S01]  /*0420*/  IMAD.SHL.U32 R23, R4.reuse, 0x2, RZ ;  /* 0x0000000204177824 */ /* 0x040fe200078e00ff */
[----:B------:R-:W-:Y:S02]  /*0430*/  ISETP.NE.AND P0, PT, R4, RZ, PT ;  /* 0x000000ff0400720c */ /* 0x000fe40003f05270 */
[----:B------:R0:W2:Y:S02]  /*0440*/  LDC.64 R2, c[0x4][R0] ;  /* 0x0100000000027b82 */ /* 0x0000a40000000a00 */
[----:B------:R-:W-:-:S05]  /*0450*/  SEL R23, R23, 0x1, P0 ;  /* 0x0000000117177807 */ /* 0x000fca0000000000 */
[----:B------:R-:W-:-:S07]  /*0460*/  IMAD.WIDE R4, R23, 0x4, RZ ;  /* 0x0000000417047825 */ /* 0x000fce00078e02ff */
[----:B------:R-:W-:-:S07]  /*0470*/  LEPC R20, `(.L_x_9) ;  /* 0x000000001014794e */ /* 0x000fce0000000000 */
[----:B012---:R-:W-:Y:S05]  /*0480*/  CALL.ABS.NOINC R2 ;  /* 0x0000000002007343 */ /* 0x007fea0003c00000 */
.L_x_9:
        /* <DEDUP_REMOVED lines=19> */
.L_x_13:
        /* <DEDUP_REMOVED lines=12> */
.L_x_12:
[----:B------:R1:W5:Y:S02]  /*0680*/  LDG.E.64 R4, desc[UR36][R2.64+0x8] ;  /* 0x0000082402047981 */ /* 0x000364000c1e1b00 */
.L_x_11:
[----:B------:R-:W-:-:S04]  /*0690*/  MOV R0, 0x8 ;  /* 0x0000000800007802 */ /* 0x000fc80000000f00 */
[----:B-1----:R1:W2:Y:S03]  /*06a0*/  LDC.64 R2, c[0x4][R0] ;  /* 0x0100000000027b82 */ /* 0x0022a60000000a00 */
[----:B------:R-:W-:-:S07]  /*06b0*/  LEPC R20, `(.L_x_10) ;  /* 0x000000001014794e */ /* 0x000fce0000000000 */
[----:B012--5:R-:W-:Y:S05]  /*06c0*/  CALL.ABS.NOINC R2 ;  /* 0x0000000002007343 */ /* 0x027fea0003c00000 */
.L_x_10:
[----:B------:R2:W5:Y:S04]  /*06d0*/  LDG.E R4, desc[UR36][R16.64] ;  /* 0x0000002410047981 */ /* 0x000568000c1e1900 */
[----:B------:R2:W-:Y:S04]  /*06e0*/  STG.E desc[UR36][R16.64+0x4], R23 ;  /* 0x0000041710007986 */ /* 0x0005e8000c101924 */
[----:B------:R2:W-:Y:S02]  /*06f0*/  STG.E.64 desc[UR36][R16.64+0x8], R18 ;  /* 0x0000081210007986 */ /* 0x0005e4000c101b24 */
.L_x_8:
[C---:B-----5:R-:W-:Y:S02]  /*0700*/  VIADD R3, R4.reuse, 0x1 ;  /* 0x0000000104037836 */ /* 0x060fe40000000000 */
[----:B--2---:R-:W-:-:S03]  /*0710*/  IMAD.WIDE R18, R4, 0x4, R18 ;  /* 0x0000000404127825 */ /* 0x004fc600078e0212 */
[----:B------:R2:W-:Y:S01]  /*0720*/  STG.E desc[UR36][R16.64], R3 ;  /* 0x0000000310007986 */ /* 0x0005e2000c101924 */
[----:B------:R-:W-:-:S05]  /*0730*/  IMAD.MOV.U32 R7, RZ, RZ, 0x2 ;  /* 0x00000002ff077424 */ /* 0x000fca00078e00ff */
[----:B------:R2:W-:Y:S04]  /*0740*/  ST.E desc[UR36][R18.64], R7 ;  /* 0x0000000712007985 */ /* 0x0005e8000c101924 */
[----:B------:R-:W3:Y:S02]  /*0750*/  LDG.E.64 R4, desc[UR36][R16.64] ;  /* 0x0000002410047981 */ /* 0x000ee4000c1e1b00 */
[----:B---3--:R-:W-:-:S13]  /*0760*/  ISETP.NE.AND P0, PT, R4, R5, PT ;  /* 0x000000050400720c */ /* 0x008fda0003f05270 */
[----:B--2---:R-:W-:Y:S05]  /*0770*/  @!P0 BRA `(.L_x_14) ;  /* 0x0000000000088947 */ /* 0x004fea0003800000 */
[----:B------:R2:W5:Y:S01]  /*0780*/  LDG.E.64 R18, desc[UR36][R16.64+0x8] ;  /* 0x0000082410127981 */ /* 0x000562000c1e1b00 */
[----:B------:R-:W-:Y:S05]  /*0790*/  BRA `(.L_x_15) ;  /* 0x0000000000bc7947 */ /* 0x000fea0003800000 */
.L_x_14:
[----:B------:R-:W-:Y:S01]  /*07a0*/  MOV R0, 0x0 ;  /* 0x0000000000007802 */ /* 0x000fe20000000f00 */
[C---:B------:R-:W-:Y:S01]  /*07b0*/  IMAD.SHL.U32 R23, R4.reuse, 0x2, RZ ;  /* 0x0000000204177824 */ /* 0x040fe200078e00ff */
[----:B------:R-:W-:Y:S02]  /*07c0*/  ISETP.NE.AND P0, PT, R4, RZ, PT ;  /* 0x000000ff0400720c */ /* 0x000fe40003f05270 */
[----:B------:R2:W3:Y:S02]  /*07d0*/  LDC.64 R2, c[0x4][R0] ;  /* 0x0100000000027b82 */ /* 0x0004e40000000a00 */
[----:B------:R-:W-:-:S05]  /*07e0*/  SEL R23, R23, 0x1, P0 ;  /* 0x0000000117177807 */ /* 0x000fca0000000000 */
[----:B------:R-:W-:-:S07]  /*07f0*/  IMAD.WIDE R4, R23, 0x4, RZ ;  /* 0x0000000417047825 */ /* 0x000fce00078e02ff */
[----:B------:R-:W-:-:S07]  /*0800*/  LEPC R20, `(.L_x_16) ;  /* 0x000000001014794e */ /* 0x000fce0000000000 */
[----:B0123--:R-:W-:Y:S05]  /*0810*/  CALL.ABS.NOINC R2 ;  /* 0x0000000002007343 */ /* 0x00ffea0003c00000 */
.L_x_16:
        /* <DEDUP_REMOVED lines=19> */
.L_x_20:
        /* <DEDUP_REMOVED lines=12> */
.L_x_19:
[----:B------:R1:W5:Y:S02]  /*0a10*/  LDG.E.64 R4, desc[UR36][R2.64+0x8] ;  /* 0x0000082402047981 */ /* 0x000364000c1e1b00 */
.L_x_18:
[----:B------:R-:W-:-:S04]  /*0a20*/  MOV R0, 0x8 ;  /* 0x0000000800007802 */ /* 0x000fc80000000f00 */
[----:B-1----:R1:W2:Y:S03]  /*0a30*/  LDC.64 R2, c[0x4][R0] ;  /* 0x0100000000027b82 */ /* 0x0022a60000000a00 */
[----:B------:R-:W-:-:S07]  /*0a40*/  LEPC R20, `(.L_x_17) ;  /* 0x000000001014794e */ /* 0x000fce0000000000 */
[----:B012--5:R-:W-:Y:S05]  /*0a50*/  CALL.ABS.NOINC R2 ;  /* 0x0000000002007343 */ /* 0x027fea0003c00000 */
.L_x_17:
[----:B------:R0:W5:Y:S04]  /*0a60*/  LDG.E R4, desc[UR36][R16.64] ;  /* 0x0000002410047981 */ /* 0x000168000c1e1900 */
[----:B------:R0:W-:Y:S04]  /*0a70*/  STG.E desc[UR36][R16.64+0x4], R23 ;  /* 0x0000041710007986 */ /* 0x0001e8000c101924 */
[----:B------:R0:W-:Y:S02]  /*0a80*/  STG.E.64 desc[UR36][R16.64+0x8], R18 ;  /* 0x0000081210007986 */ /* 0x0001e4000c101b24 */
.L_x_15:
[C---:B-----5:R-:W-:Y:S02]  /*0a90*/  VIADD R3, R4.reuse, 0x1 ;  /* 0x0000000104037836 */ /* 0x060fe40000000000 */
[----:B0-----:R-:W-:-:S03]  /*0aa0*/  IMAD.WIDE R18, R4, 0x4, R18 ;  /* 0x0000000404127825 */ /* 0x001fc600078e0212 */
[----:B------:R-:W-:Y:S01]  /*0ab0*/  STG.E desc[UR36][R16.64], R3 ;  /* 0x0000000310007986 */ /* 0x000fe2000c101924 */
[----:B------:R-:W-:-:S05]  /*0ac0*/  IMAD.MOV.U32 R5, RZ, RZ, 0x3 ;  /* 0x00000003ff057424 */ /* 0x000fca00078e00ff */
[----:B------:R-:W-:Y:S01]  /*0ad0*/  ST.E desc[UR36][R18.64], R5 ;  /* 0x0000000512007985 */ /* 0x000fe2000c101924 */
[----:B------:R-:W-:Y:S05]  /*0ae0*/  EXIT ;  /* 0x000000000000794d */ /* 0x000fea0003800000 */
.L_x_21:
[----:B------:R-:W-:-:S00]  /*0af0*/  BRA `(.L_x_21) ;  /* 0xfffffffc00fc7947 */ /* 0x000fc0000383ffff */
[----:B------:R-:W-:-:S00]  /*0b00*/  NOP ;  /* 0x0000000000007918 */ /* 0x000fc00000000000 */
[----:B------:R-:W-:-:S00]  /*0b10*/  NOP ;  /* 0x0000000000007918 */ /* 0x000fc00000000000 */
[----:B------:R-:W-:-:S00]  /*0b20*/  NOP ;  /* 0x0000000000007918 */ /* 0x000fc00000000000 */
[----:B------:R-:W-:-:S00]  /*0b30*/  NOP ;  /* 0x0000000000007918 */ /* 0x000fc00000000000 */
[----:B------:R-:W-:-:S00]  /*0b40*/  NOP ;  /* 0x0000000000007918 */ /* 0x000fc00000000000 */
[----:B------:R-:W-:-:S00]  /*0b50*/  NOP ;  /* 0x0000000000007918 */ /* 0x000fc00000000000 */
[----:B------:R-:W-:-:S00]  /*0b60*/  NOP ;  /* 0x0000000000007918 */ /* 0x000fc00000000000 */
[----:B------:R-:W-:-:S00]  /*0b70*/  NOP ;  /* 0x0000000000007918 */ /* 0x000fc00000000000 */
.L_x_22:


//--------------------- .nv.shared.reserved.0     --------------------------
	.section	.nv.shared.reserved.0,"aw",@nobits
	.weak		__nv_reservedSMEM_offset_0_alias
	.size		__nv_reservedSMEM_offset_0_alias, 0, 64
	.other		__nv_reservedSMEM_offset_0_alias,@"STO_CUDA_RESERVED_SHARED STV_DEFAULT"
__nv_reservedSMEM_offset_0_alias:
	.zero		0
	.zero		64


//--------------------- .nv.constant0._Z6kernelP12DynamicArray --------------------------
	.section	.nv.constant0._Z6kernelP12DynamicArray,"a",@progbits
	.sectionflags	@""
	.align	4
.nv.constant0._Z6kernelP12DynamicArray:
	.zero		904


//--------------------- SYMBOLS --------------------------

	.type		.nv.reservedSmem.offset0,@object
	.size		.nv.reservedSmem.offset0,0x4
	.type		malloc,@function
	.type		free,@function
